	.headerflags	@"EF_CUDA_TEXMODE_UNIFIED EF_CUDA_64BIT_ADDRESS EF_CUDA_ACCELERATORS EF_CUDA_SM90 EF_CUDA_VIRTUAL_SM(EF_CUDA_SM90)"
	.elftype	@"ET_EXEC"


//--------------------- .nv.info                  --------------------------
	.section	.nv.info,"",@"SHT_CUDA_INFO"
	.align	4


	//----- nvinfo : EIATTR_REGCOUNT
	.align		4
        /*0000*/ 	.byte	0x04, 0x2f
        /*0002*/ 	.short	(.L_1 - .L_0)
	.align		4
.L_0:
        /*0004*/ 	.word	index@(triton_poi_fused_add_mul_0)
        /*0008*/ 	.word	0x0000000c


	//----- nvinfo : EIATTR_MIN_STACK_SIZE
	.align		4
.L_1:
        /*000c*/ 	.byte	0x04, 0x12
        /*000e*/ 	.short	(.L_3 - .L_2)
	.align		4
.L_2:
        /*0010*/ 	.word	index@(triton_poi_fused_add_mul_0)
        /*0014*/ 	.word	0x00000000


	//----- nvinfo : EIATTR_FRAME_SIZE
	.align		4
.L_3:
        /*0018*/ 	.byte	0x04, 0x11
        /*001a*/ 	.short	(.L_5 - .L_4)
	.align		4
.L_4:
        /*001c*/ 	.word	index@(triton_poi_fused_add_mul_0)
        /*0020*/ 	.word	0x00000000


	//----- nvinfo : EIATTR_MIN_STACK_SIZE
	.align		4
.L_5:
        /*0024*/ 	.byte	0x04, 0x12
        /*0026*/ 	.short	(.L_7 - .L_6)
	.align		4
.L_6:
        /*0028*/ 	.word	index@(triton_poi_fused_add_mul_0)
        /*002c*/ 	.word	0x00000000
.L_7:


//--------------------- .nv.info.triton_poi_fused_add_mul_0 --------------------------
	.section	.nv.info.triton_poi_fused_add_mul_0,"",@"SHT_CUDA_INFO"
	.sectionflags	@""
	.align	4


	//----- nvinfo : EIATTR_CUDA_API_VERSION
	.align		4
        /*0000*/ 	.byte	0x04, 0x37
        /*0002*/ 	.short	(.L_9 - .L_8)
.L_8:
        /*0004*/ 	.word	0x0000007c


	//----- nvinfo : EIATTR_KPARAM_INFO
	.align		4
.L_9:
        /*0008*/ 	.byte	0x04, 0x17
        /*000a*/ 	.short	(.L_11 - .L_10)
.L_10:
        /*000c*/ 	.word	0x00000000
        /*0010*/ 	.short	0x0002
        /*0012*/ 	.short	0x0010
        /*0014*/ 	.byte	0x00, 0xf0, 0x11, 0x00


	//----- nvinfo : EIATTR_KPARAM_INFO
	.align		4
.L_11:
        /*0018*/ 	.byte	0x04, 0x17
        /*001a*/ 	.short	(.L_13 - .L_12)
.L_12:
        /*001c*/ 	.word	0x00000000
        /*0020*/ 	.short	0x0001
        /*0022*/ 	.short	0x0008
        /*0024*/ 	.byte	0x00, 0xf4, 0x21, 0x00


	//----- nvinfo : EIATTR_KPARAM_INFO
	.align		4
.L_13:
        /*0028*/ 	.byte	0x04, 0x17
        /*002a*/ 	.short	(.L_15 - .L_14)
.L_14:
        /*002c*/ 	.word	0x00000000
        /*0030*/ 	.short	0x0000
        /*0032*/ 	.short	0x0000
        /*0034*/ 	.byte	0x00, 0xf4, 0x21, 0x00


	//----- nvinfo : EIATTR_SPARSE_MMA_MASK
	.align		4
.L_15:
        /*0038*/ 	.byte	0x03, 0x50
        /*003a*/ 	.short	0x0000


	//----- nvinfo : EIATTR_MAXREG_COUNT
	.align		4
        /*003c*/ 	.byte	0x03, 0x1b
        /*003e*/ 	.short	0x00ff


	//----- nvinfo : EIATTR_EXIT_INSTR_OFFSETS
	.align		4
        /*0040*/ 	.byte	0x04, 0x1c
        /*0042*/ 	.short	(.L_17 - .L_16)


	//   ....[0]....
.L_16:
        /*0044*/ 	.word	0x00000120


	//   ....[1]....
        /*0048*/ 	.word	0x00000140


	//----- nvinfo : EIATTR_REQNTID
	.align		4
.L_17:
        /*004c*/ 	.byte	0x04, 0x10
        /*004e*/ 	.short	(.L_19 - .L_18)
.L_18:
        /*0050*/ 	.word	0x00000080
        /*0054*/ 	.word	0x00000001
        /*0058*/ 	.word	0x00000001


	//----- nvinfo : EIATTR_CBANK_PARAM_SIZE
	.align		4
.L_19:
        /*005c*/ 	.byte	0x03, 0x19
        /*005e*/ 	.short	0x0014


	//----- nvinfo : EIATTR_PARAM_CBANK
	.align		4
        /*0060*/ 	.byte	0x04, 0x0a
        /*0062*/ 	.short	(.L_21 - .L_20)
	.align		4
.L_20:
        /*0064*/ 	.word	index@(.nv.constant0.triton_poi_fused_add_mul_0)
        /*0068*/ 	.short	0x0210
        /*006a*/ 	.short	0x0014


	//----- nvinfo : EIATTR_SW_WAR
	.align		4
.L_21:
        /*006c*/ 	.byte	0x04, 0x36
        /*006e*/ 	.short	(.L_23 - .L_22)
.L_22:
        /*0070*/ 	.word	0x00000008
.L_23:


//--------------------- .nv.callgraph             --------------------------
	.section	.nv.callgraph,"",@"SHT_CUDA_CALLGRAPH"
	.align	4
	.sectionentsize	8
	.align		4
        /*0000*/ 	.word	0x00000000
	.align		4
        /*0004*/ 	.word	0xffffffff
	.align		4
        /*0008*/ 	.word	0x00000000
	.align		4
        /*000c*/ 	.word	0xfffffffe
	.align		4
        /*0010*/ 	.word	0x00000000
	.align		4
        /*0014*/ 	.word	0xfffffffd
	.align		4
        /*0018*/ 	.word	0x00000000
	.align		4
        /*001c*/ 	.word	0xfffffffc


//--------------------- .text.triton_poi_fused_add_mul_0 --------------------------
	.section	.text.triton_poi_fused_add_mul_0,"ax",@progbits
	.align	128
        .global         triton_poi_fused_add_mul_0
        .type           triton_poi_fused_add_mul_0,@function
        .size           triton_poi_fused_add_mul_0,(.L_x_1 - triton_poi_fused_add_mul_0)
        .other          triton_poi_fused_add_mul_0,@"STO_CUDA_ENTRY STV_DEFAULT"
triton_poi_fused_add_mul_0:
.text.triton_poi_fused_add_mul_0:
[----:B------:R-:W0:Y:S02]  /*0000*/  LDC R1, c[0x0][0x28] ;  /* 0x00000a00ff017b82 */ /* 0x000e240000000800 */
[----:B------:R-:W1:Y:S01]  /*0010*/  S2R R0, SR_TID.X ;  /* 0x0000000000007919 */ /* 0x000e620000002100 */
[----:B------:R-:W2:Y:S01]  /*0020*/  LDC.64 R4, c[0x0][0x218] ;  /* 0x00008600ff047b82 */ /* 0x000ea20000000a00 */
[----:B------:R-:W-:Y:S01]  /*0030*/  CS2R R8, SRZ ;  /* 0x0000000000087805 */ /* 0x000fe2000001ff00 */
[----:B------:R-:W-:Y:S01]  /*0040*/  ULDC.64 UR4, c[0x0][0x208] ;  /* 0x0000820000047ab9 */ /* 0x000fe20000000a00 */
[----:B------:R-:W3:Y:S05]  /*0050*/  S2R R7, SR_CTAID.X ;  /* 0x0000000000077919 */ /* 0x000eea0000002500 */
[----:B------:R-:W4:Y:S01]  /*0060*/  LDC.64 R2, c[0x0][0x210] ;  /* 0x00008400ff027b82 */ /* 0x000f220000000a00 */
[----:B-1----:R-:W-:-:S04]  /*0070*/  SHF.L.U32 R0, R0, 0x1, RZ ;  /* 0x0000000100007819 */ /* 0x002fc800000006ff */
[----:B------:R-:W-:-:S04]  /*0080*/  LOP3.LUT R0, R0, 0xfe, RZ, 0xc0, !PT ;  /* 0x000000fe00007812 */ /* 0x000fc800078ec0ff */
[----:B---3--:R-:W-:-:S04]  /*0090*/  LEA R7, R7, R0, 0x8 ;  /* 0x0000000007077211 */ /* 0x008fc800078e40ff */
[C---:B------:R-:W-:Y:S01]  /*00a0*/  ISETP.GE.AND P0, PT, R7.reuse, 0x100, PT ;  /* 0x000001000700780c */ /* 0x040fe20003f06270 */
[----:B--2---:R-:W-:-:S04]  /*00b0*/  IMAD.WIDE R4, R7, 0x4, R4 ;  /* 0x0000000407047825 */ /* 0x004fc800078e0204 */
[----:B----4-:R-:W-:Y:S01]  /*00c0*/  IMAD.WIDE R2, R7, 0x4, R2 ;  /* 0x0000000407027825 */ /* 0x010fe200078e0202 */
[----:B------:R-:W-:-:S07]  /*00d0*/  CS2R R6, SRZ ;  /* 0x0000000000067805 */ /* 0x000fce000001ff00 */
[----:B------:R-:W2:Y:S04]  /*00e0*/  @!P0 LDG.E.64 R8, desc[UR4][R4.64] ;  /* 0x0000000404088981 */ /* 0x000ea8000c1e1b00 */
[----:B------:R-:W2:Y:S02]  /*00f0*/  @!P0 LDG.E.64 R6, desc[UR4][R2.64] ;  /* 0x0000000402068981 */ /* 0x000ea4000c1e1b00 */
[----:B--2---:R-:W-:Y:S01]  /*0100*/  FADD R6, R8, R6 ;  /* 0x0000000608067221 */ /* 0x004fe20000000000 */
[----:B------:R-:W-:Y:S01]  /*0110*/  FADD R7, R9, R7 ;  /* 0x0000000709077221 */ /* 0x000fe20000000000 */
[----:B------:R-:W-:Y:S06]  /*0120*/  @P0 EXIT ;  /* 0x000000000000094d */ /* 0x000fec0003800000 */
[----:B------:R-:W-:Y:S01]  /*0130*/  STG.E.64 desc[UR4][R2.64], R6 ;  /* 0x0000000602007986 */ /* 0x000fe2000c101b04 */
[----:B------:R-:W-:Y:S05]  /*0140*/  EXIT ;  /* 0x000000000000794d */ /* 0x000fea0003800000 */
.L_x_0:
[----:B------:R-:W-:-:S00]  /*0150*/  BRA `(.L_x_0) ;  /* 0xfffffffc00fc7947 */ /* 0x000fc0000383ffff */
[----:B------:R-:W-:-:S00]  /*0160*/  NOP ;  /* 0x0000000000007918 */ /* 0x000fc00000000000 */
        /* <DEDUP_REMOVED lines=9> */
.L_x_1:


//--------------------- .nv.constant0.triton_poi_fused_add_mul_0 --------------------------
	.section	.nv.constant0.triton_poi_fused_add_mul_0,"a",@progbits
	.sectionflags	@""
	.align	4
.nv.constant0.triton_poi_fused_add_mul_0:
	.zero		548
